//
// Generated by NVIDIA NVVM Compiler
//
// Compiler Build ID: CL-36424714
// Cuda compilation tools, release 13.0, V13.0.88
// Based on NVVM 20.0.0
//

.version 9.0
.target sm_100
.address_size 64

	// .globl	_Z17outOfBoundsKernelPii

.visible .entry _Z17outOfBoundsKernelPii(
	.param .u64 .ptr .align 1 _Z17outOfBoundsKernelPii_param_0,
	.param .u32 _Z17outOfBoundsKernelPii_param_1
)
{
	.reg .pred 	%p<2>;
	.reg .b32 	%r<6>;
	.reg .b64 	%rd<5>;

	ld.param.u64 	%rd1, [_Z17outOfBoundsKernelPii_param_0];
	ld.param.u32 	%r2, [_Z17outOfBoundsKernelPii_param_1];
	mov.u32 	%r3, %ctaid.x;
	mov.u32 	%r4, %ntid.x;
	mov.u32 	%r5, %tid.x;
	mad.lo.s32 	%r1, %r3, %r4, %r5;
	setp.ge.s32 	%p1, %r1, %r2;
	@%p1 bra 	$L__BB0_2;
	cvta.to.global.u64 	%rd2, %rd1;
	mul.wide.s32 	%rd3, %r1, 4;
	add.s64 	%rd4, %rd2, %rd3;
	st.global.u32 	[%rd4+4], %r1;
$L__BB0_2:
	ret;

}


// ===== COMPILED SASS (sm_100) =====

	.target	sm_100

	.elftype	@"ET_EXEC"


//--------------------- .note.nv.tkinfo           --------------------------
	.section	.note.nv.tkinfo,"",@"SHT_NOTE"
	.sectionflags	@"SHF_NOTE_NV_TKINFO"
	.tkinfo
        /*0018*/ 	.word	0x00000002
        /*0030*/ 	.string	""
        /*0030*/ 	.string	"ptxas"
        /*0030*/ 	.string	"Cuda compilation tools, release 13.0, V13.0.88"
        /*0030*/ 	.string	"Build cuda_13.0.r13.0/compiler.36424714_0"
        /*0030*/ 	.string	"-arch sm_100 -m 64 "



//--------------------- .note.nv.cuinfo           --------------------------
	.section	.note.nv.cuinfo,"",@"SHT_NOTE"
	.sectionflags	@"SHF_NOTE_NV_CUINFO"
        /*0018*/ 	.short	0x0002
        /*001a*/ 	.short	0x0064
        /*001c*/ 	.short	0x0082
	.zero		2


//--------------------- .nv.info                  --------------------------
	.section	.nv.info,"",@"SHT_CUDA_INFO"
	.align	4


	//----- nvinfo : EIATTR_REGCOUNT
	.align		4
        /*0000*/ 	.byte	0x04, 0x2f
        /*0002*/ 	.short	(.L_1 - .L_0)
	.align		4
.L_0:
        /*0004*/ 	.word	index@(_Z17outOfBoundsKernelPii)
        /*0008*/ 	.word	0x00000008


	//----- nvinfo : EIATTR_FRAME_SIZE
	.align		4
.L_1:
        /*000c*/ 	.byte	0x04, 0x11
        /*000e*/ 	.short	(.L_3 - .L_2)
	.align		4
.L_2:
        /*0010*/ 	.word	index@(_Z17outOfBoundsKernelPii)
        /*0014*/ 	.word	0x00000000


	//----- nvinfo : EIATTR_MIN_STACK_SIZE
	.align		4
.L_3:
        /*0018*/ 	.byte	0x04, 0x12
        /*001a*/ 	.short	(.L_5 - .L_4)
	.align		4
.L_4:
        /*001c*/ 	.word	index@(_Z17outOfBoundsKernelPii)
        /*0020*/ 	.word	0x00000000
.L_5:


//--------------------- .nv.compat                --------------------------
	.section	.nv.compat,"",@"SHT_CUDA_COMPAT_INFO"
	.align	4
        /*0000*/ 	.byte	0x02, 0x09, 0x00, 0x00, 0x02, 0x02, 0x01, 0x00, 0x02, 0x05, 0x05, 0x00, 0x03, 0x07, 0x01, 0x01
        /*0010*/ 	.byte	0x02, 0x03, 0x00, 0x00, 0x02, 0x06, 0x01, 0x00, 0x04, 0x0b, 0x08, 0x00, 0x09, 0x00, 0x00, 0x00
        /*0020*/ 	.byte	0x00, 0x00, 0x00, 0x00


//--------------------- .nv.info._Z17outOfBoundsKernelPii --------------------------
	.section	.nv.info._Z17outOfBoundsKernelPii,"",@"SHT_CUDA_INFO"
	.sectionflags	@""
	.align	4


	//----- nvinfo : EIATTR_CUDA_API_VERSION
	.align		4
        /*0000*/ 	.byte	0x04, 0x37
        /*0002*/ 	.short	(.L_7 - .L_6)
.L_6:
        /*0004*/ 	.word	0x00000082


	//----- nvinfo : EIATTR_KPARAM_INFO
	.align		4
.L_7:
        /*0008*/ 	.byte	0x04, 0x17
        /*000a*/ 	.short	(.L_9 - .L_8)
.L_8:
        /*000c*/ 	.word	0x00000000
        /*0010*/ 	.short	0x0001
        /*0012*/ 	.short	0x0008
        /*0014*/ 	.byte	0x00, 0xf0, 0x11, 0x00


	//----- nvinfo : EIATTR_KPARAM_INFO
	.align		4
.L_9:
        /*0018*/ 	.byte	0x04, 0x17
        /*001a*/ 	.short	(.L_11 - .L_10)
.L_10:
        /*001c*/ 	.word	0x00000000
        /*0020*/ 	.short	0x0000
        /*0022*/ 	.short	0x0000
        /*0024*/ 	.byte	0x00, 0xf5, 0x21, 0x00


	//----- nvinfo : EIATTR_SPARSE_MMA_MASK
	.align		4
.L_11:
        /*0028*/ 	.byte	0x03, 0x50
        /*002a*/ 	.short	0x0000


	//----- nvinfo : EIATTR_MAXREG_COUNT
	.align		4
        /*002c*/ 	.byte	0x03, 0x1b
        /*002e*/ 	.short	0x00ff


	//----- nvinfo : EIATTR_MERCURY_ISA_VERSION
	.align		4
        /*0030*/ 	.byte	0x03, 0x5f
        /*0032*/ 	.short	0x0101


	//----- nvinfo : EIATTR_VRC_CTA_INIT_COUNT
	.align		4
        /*0034*/ 	.byte	0x02, 0x4a
	.zero		1
	.zero		1


	//----- nvinfo : EIATTR_EXIT_INSTR_OFFSETS
	.align		4
        /*0038*/ 	.byte	0x04, 0x1c
        /*003a*/ 	.short	(.L_13 - .L_12)


	//   ....[0]....
.L_12:
        /*003c*/ 	.word	0x00000070


	//   ....[1]....
        /*0040*/ 	.word	0x000000c0


	//----- nvinfo : EIATTR_CBANK_PARAM_SIZE
	.align		4
.L_13:
        /*0044*/ 	.byte	0x03, 0x19
        /*0046*/ 	.short	0x000c


	//----- nvinfo : EIATTR_PARAM_CBANK
	.align		4
        /*0048*/ 	.byte	0x04, 0x0a
        /*004a*/ 	.short	(.L_15 - .L_14)
	.align		4
.L_14:
        /*004c*/ 	.word	index@(.nv.constant0._Z17outOfBoundsKernelPii)
        /*0050*/ 	.short	0x0380
        /*0052*/ 	.short	0x000c


	//----- nvinfo : EIATTR_SW_WAR
	.align		4
.L_15:
        /*0054*/ 	.byte	0x04, 0x36
        /*0056*/ 	.short	(.L_17 - .L_16)
.L_16:
        /*0058*/ 	.word	0x00000008
.L_17:


//--------------------- .nv.callgraph             --------------------------
	.section	.nv.callgraph,"",@"SHT_CUDA_CALLGRAPH"
	.align	4
	.sectionentsize	8
	.align		4
        /*0000*/ 	.word	0x00000000
	.align		4
        /*0004*/ 	.word	0xffffffff
	.align		4
        /*0008*/ 	.word	0x00000000
	.align		4
        /*000c*/ 	.word	0xfffffffe
	.align		4
        /*0010*/ 	.word	0x00000000
	.align		4
        /*0014*/ 	.word	0xfffffffd
	.align		4
        /*0018*/ 	.word	0x00000000
	.align		4
        /*001c*/ 	.word	0xfffffffc


//--------------------- .text._Z17outOfBoundsKernelPii --------------------------
	.section	.text._Z17outOfBoundsKernelPii,"ax",@progbits
	.align	128
        .global         _Z17outOfBoundsKernelPii
        .type           _Z17outOfBoundsKernelPii,@function
        .size           _Z17outOfBoundsKernelPii,(.L_x_1 - _Z17outOfBoundsKernelPii)
        .other          _Z17outOfBoundsKernelPii,@"STO_CUDA_ENTRY STV_DEFAULT"
_Z17outOfBoundsKernelPii:
.text._Z17outOfBoundsKernelPii:
[----:B------:R-:W-:Y:S01]  /*0000*/  LDC R1, c[0x0][0x37c] ;  /* 0x0000df00ff017b82 */ /* 0x000fe20000000800 */
[----:B------:R-:W0:Y:S07]  /*0010*/  S2R R0, SR_TID.X ;  /* 0x0000000000007919 */ /* 0x000e2e0000002100 */
[----:B------:R-:W0:Y:S01]  /*0020*/  S2UR UR4, SR_CTAID.X ;  /* 0x00000000000479c3 */ /* 0x000e220000002500 */
[----:B------:R-:W1:Y:S07]  /*0030*/  LDCU UR5, c[0x0][0x388] ;  /* 0x00007100ff0577ac */ /* 0x000e6e0008000800 */
[----:B------:R-:W0:Y:S02]  /*0040*/  LDC R5, c[0x0][0x360] ;  /* 0x0000d800ff057b82 */ /* 0x000e240000000800 */
[----:B0-----:R-:W-:-:S05]  /*0050*/  IMAD R5, R5, UR4, R0 ;  /* 0x0000000405057c24 */ /* 0x001fca000f8e0200 */
[----:B-1----:R-:W-:-:S13]  /*0060*/  ISETP.GE.AND P0, PT, R5, UR5, PT ;  /* 0x0000000505007c0c */ /* 0x002fda000bf06270 */
[----:B------:R-:W-:Y:S05]  /*0070*/  @P0 EXIT ;  /* 0x000000000000094d */ /* 0x000fea0003800000 */
[----:B------:R-:W0:Y:S01]  /*0080*/  LDC.64 R2, c[0x0][0x380] ;  /* 0x0000e000ff027b82 */ /* 0x000e220000000a00 */
[----:B------:R-:W1:Y:S01]  /*0090*/  LDCU.64 UR4, c[0x0][0x358] ;  /* 0x00006b00ff0477ac */ /* 0x000e620008000a00 */
[----:B0-----:R-:W-:-:S05]  /*00a0*/  IMAD.WIDE R2, R5, 0x4, R2 ;  /* 0x0000000405027825 */ /* 0x001fca00078e0202 */
[----:B-1----:R-:W-:Y:S01]  /*00b0*/  STG.E desc[UR4][R2.64+0x4], R5 ;  /* 0x0000040502007986 */ /* 0x002fe2000c101904 */
[----:B------:R-:W-:Y:S05]  /*00c0*/  EXIT ;  /* 0x000000000000794d */ /* 0x000fea0003800000 */
.L_x_0:
[----:B------:R-:W-:-:S00]  /*00d0*/  BRA `(.L_x_0) ;  /* 0xfffffffc00fc7947 */ /* 0x000fc0000383ffff */
[----:B------:R-:W-:-:S00]  /*00e0*/  NOP ;  /* 0x0000000000007918 */ /* 0x000fc00000000000 */
        /* <DEDUP_REMOVED lines=9> */
.L_x_1:


//--------------------- .nv.shared.reserved.0     --------------------------
	.section	.nv.shared.reserved.0,"aw",@nobits
	.weak		__nv_reservedSMEM_offset_0_alias
	.size		__nv_reservedSMEM_offset_0_alias, 0, 64
	.other		__nv_reservedSMEM_offset_0_alias,@"STO_CUDA_RESERVED_SHARED STV_DEFAULT"
__nv_reservedSMEM_offset_0_alias:
	.zero		0
	.zero		64


//--------------------- .nv.constant0._Z17outOfBoundsKernelPii --------------------------
	.section	.nv.constant0._Z17outOfBoundsKernelPii,"a",@progbits
	.sectionflags	@""
	.align	4
.nv.constant0._Z17outOfBoundsKernelPii:
	.zero		908


//--------------------- SYMBOLS --------------------------

	.type		.nv.reservedSmem.offset0,@object
	.size		.nv.reservedSmem.offset0,0x4
